//
// Generated by NVIDIA NVVM Compiler
//
// Compiler Build ID: CL-36424714
// Cuda compilation tools, release 13.0, V13.0.88
// Based on NVVM 20.0.0
//

.version 9.0
.target sm_100
.address_size 64

	// .globl	_Z11test_kernelPi
.const .align 4 .b8 constant_values[400];

.visible .entry _Z11test_kernelPi(
	.param .u64 .ptr .align 1 _Z11test_kernelPi_param_0
)
{
	.reg .pred 	%p<2>;
	.reg .b32 	%r<20>;
	.reg .b64 	%rd<10>;

	ld.param.u64 	%rd5, [_Z11test_kernelPi_param_0];
	cvta.to.global.u64 	%rd6, %rd5;
	mov.u32 	%r7, %ctaid.x;
	mov.u32 	%r8, %ntid.x;
	mov.u32 	%r9, %tid.x;
	mad.lo.s32 	%r10, %r7, %r8, %r9;
	mul.wide.s32 	%rd7, %r10, 4;
	add.s64 	%rd1, %rd6, %rd7;
	ld.global.u32 	%r18, [%rd1];
	mov.u64 	%rd8, constant_values;
	add.s64 	%rd9, %rd8, 8;
	mov.b32 	%r19, 0;
$L__BB0_1:
	ld.const.u32 	%r11, [%rd9+-8];
	add.s32 	%r12, %r11, %r18;
	ld.const.u32 	%r13, [%rd9+-4];
	add.s32 	%r14, %r13, %r12;
	ld.const.u32 	%r15, [%rd9];
	add.s32 	%r16, %r15, %r14;
	ld.const.u32 	%r17, [%rd9+4];
	add.s32 	%r18, %r17, %r16;
	add.s32 	%r19, %r19, 4;
	add.s64 	%rd9, %rd9, 16;
	setp.ne.s32 	%p1, %r19, 100;
	@%p1 bra 	$L__BB0_1;
	st.global.u32 	[%rd1], %r18;
	ret;

}


// ===== COMPILED SASS (sm_100) =====

	.target	sm_100

	.elftype	@"ET_EXEC"


//--------------------- .note.nv.tkinfo           --------------------------
	.section	.note.nv.tkinfo,"",@"SHT_NOTE"
	.sectionflags	@"SHF_NOTE_NV_TKINFO"
	.tkinfo
        /*0018*/ 	.word	0x00000002
        /*0030*/ 	.string	""
        /*0030*/ 	.string	"ptxas"
        /*0030*/ 	.string	"Cuda compilation tools, release 13.0, V13.0.88"
        /*0030*/ 	.string	"Build cuda_13.0.r13.0/compiler.36424714_0"
        /*0030*/ 	.string	"-arch sm_100 -m 64 "



//--------------------- .note.nv.cuinfo           --------------------------
	.section	.note.nv.cuinfo,"",@"SHT_NOTE"
	.sectionflags	@"SHF_NOTE_NV_CUINFO"
        /*0018*/ 	.short	0x0002
        /*001a*/ 	.short	0x0064
        /*001c*/ 	.short	0x0082
	.zero		2


//--------------------- .nv.info                  --------------------------
	.section	.nv.info,"",@"SHT_CUDA_INFO"
	.align	4


	//----- nvinfo : EIATTR_REGCOUNT
	.align		4
        /*0000*/ 	.byte	0x04, 0x2f
        /*0002*/ 	.short	(.L_2 - .L_1)
	.align		4
.L_1:
        /*0004*/ 	.word	index@(_Z11test_kernelPi)
        /*0008*/ 	.word	0x00000016


	//----- nvinfo : EIATTR_FRAME_SIZE
	.align		4
.L_2:
        /*000c*/ 	.byte	0x04, 0x11
        /*000e*/ 	.short	(.L_4 - .L_3)
	.align		4
.L_3:
        /*0010*/ 	.word	index@(_Z11test_kernelPi)
        /*0014*/ 	.word	0x00000000


	//----- nvinfo : EIATTR_MIN_STACK_SIZE
	.align		4
.L_4:
        /*0018*/ 	.byte	0x04, 0x12
        /*001a*/ 	.short	(.L_6 - .L_5)
	.align		4
.L_5:
        /*001c*/ 	.word	index@(_Z11test_kernelPi)
        /*0020*/ 	.word	0x00000000
.L_6:


//--------------------- .nv.compat                --------------------------
	.section	.nv.compat,"",@"SHT_CUDA_COMPAT_INFO"
	.align	4
        /*0000*/ 	.byte	0x02, 0x09, 0x00, 0x00, 0x02, 0x02, 0x01, 0x00, 0x02, 0x05, 0x05, 0x00, 0x03, 0x07, 0x01, 0x01
        /*0010*/ 	.byte	0x02, 0x03, 0x00, 0x00, 0x02, 0x06, 0x01, 0x00, 0x04, 0x0b, 0x08, 0x00, 0x09, 0x00, 0x00, 0x00
        /*0020*/ 	.byte	0x00, 0x00, 0x00, 0x00


//--------------------- .nv.info._Z11test_kernelPi --------------------------
	.section	.nv.info._Z11test_kernelPi,"",@"SHT_CUDA_INFO"
	.sectionflags	@""
	.align	4


	//----- nvinfo : EIATTR_CUDA_API_VERSION
	.align		4
        /*0000*/ 	.byte	0x04, 0x37
        /*0002*/ 	.short	(.L_8 - .L_7)
.L_7:
        /*0004*/ 	.word	0x00000082


	//----- nvinfo : EIATTR_KPARAM_INFO
	.align		4
.L_8:
        /*0008*/ 	.byte	0x04, 0x17
        /*000a*/ 	.short	(.L_10 - .L_9)
.L_9:
        /*000c*/ 	.word	0x00000000
        /*0010*/ 	.short	0x0000
        /*0012*/ 	.short	0x0000
        /*0014*/ 	.byte	0x00, 0xf5, 0x21, 0x00


	//----- nvinfo : EIATTR_SPARSE_MMA_MASK
	.align		4
.L_10:
        /*0018*/ 	.byte	0x03, 0x50
        /*001a*/ 	.short	0x0000


	//----- nvinfo : EIATTR_MAXREG_COUNT
	.align		4
        /*001c*/ 	.byte	0x03, 0x1b
        /*001e*/ 	.short	0x00ff


	//----- nvinfo : EIATTR_MERCURY_ISA_VERSION
	.align		4
        /*0020*/ 	.byte	0x03, 0x5f
        /*0022*/ 	.short	0x0101


	//----- nvinfo : EIATTR_VRC_CTA_INIT_COUNT
	.align		4
        /*0024*/ 	.byte	0x02, 0x4a
	.zero		1
	.zero		1


	//----- nvinfo : EIATTR_EXIT_INSTR_OFFSETS
	.align		4
        /*0028*/ 	.byte	0x04, 0x1c
        /*002a*/ 	.short	(.L_12 - .L_11)


	//   ....[0]....
.L_11:
        /*002c*/ 	.word	0x000006e0


	//----- nvinfo : EIATTR_CBANK_PARAM_SIZE
	.align		4
.L_12:
        /*0030*/ 	.byte	0x03, 0x19
        /*0032*/ 	.short	0x0008


	//----- nvinfo : EIATTR_PARAM_CBANK
	.align		4
        /*0034*/ 	.byte	0x04, 0x0a
        /*0036*/ 	.short	(.L_14 - .L_13)
	.align		4
.L_13:
        /*0038*/ 	.word	index@(.nv.constant0._Z11test_kernelPi)
        /*003c*/ 	.short	0x0380
        /*003e*/ 	.short	0x0008


	//----- nvinfo : EIATTR_SW_WAR
	.align		4
.L_14:
        /*0040*/ 	.byte	0x04, 0x36
        /*0042*/ 	.short	(.L_16 - .L_15)
.L_15:
        /*0044*/ 	.word	0x00000008
.L_16:


//--------------------- .nv.callgraph             --------------------------
	.section	.nv.callgraph,"",@"SHT_CUDA_CALLGRAPH"
	.align	4
	.sectionentsize	8
	.align		4
        /*0000*/ 	.word	0x00000000
	.align		4
        /*0004*/ 	.word	0xffffffff
	.align		4
        /*0008*/ 	.word	0x00000000
	.align		4
        /*000c*/ 	.word	0xfffffffe
	.align		4
        /*0010*/ 	.word	0x00000000
	.align		4
        /*0014*/ 	.word	0xfffffffd
	.align		4
        /*0018*/ 	.word	0x00000000
	.align		4
        /*001c*/ 	.word	0xfffffffc


//--------------------- .nv.constant3             --------------------------
	.section	.nv.constant3,"a",@progbits
	.align	4
.nv.constant3:
	.type		constant_values,@object
	.size		constant_values,(.L_0 - constant_values)
constant_values:
	.zero		400
.L_0:


//--------------------- .text._Z11test_kernelPi   --------------------------
	.section	.text._Z11test_kernelPi,"ax",@progbits
	.align	128
        .global         _Z11test_kernelPi
        .type           _Z11test_kernelPi,@function
        .size           _Z11test_kernelPi,(.L_x_1 - _Z11test_kernelPi)
        .other          _Z11test_kernelPi,@"STO_CUDA_ENTRY STV_DEFAULT"
_Z11test_kernelPi:
.text._Z11test_kernelPi:
[----:B------:R-:W-:Y:S01]  /*0000*/  LDC R1, c[0x0][0x37c] ;  /* 0x0000df00ff017b82 */ /* 0x000fe20000000800 */
[----:B------:R-:W0:Y:S07]  /*0010*/  S2R R0, SR_TID.X ;  /* 0x0000000000007919 */ /* 0x000e2e0000002100 */
[----:B------:R-:W0:Y:S01]  /*0020*/  S2UR UR6, SR_CTAID.X ;  /* 0x00000000000679c3 */ /* 0x000e220000002500 */
[----:B------:R-:W1:Y:S07]  /*0030*/  LDCU.64 UR4, c[0x0][0x358] ;  /* 0x00006b00ff0477ac */ /* 0x000e6e0008000a00 */
[----:B------:R-:W0:Y:S08]  /*0040*/  LDC R5, c[0x0][0x360] ;  /* 0x0000d800ff057b82 */ /* 0x000e300000000800 */
[----:B------:R-:W2:Y:S08]  /*0050*/  LDC.64 R2, c[0x0][0x380] ;  /* 0x0000e000ff027b82 */ /* 0x000eb00000000a00 */
[----:B------:R-:W3:Y:S01]  /*0060*/  LDC.64 R6, c[0x3][0x8] ;  /* 0x00c00200ff067b82 */ /* 0x000ee20000000a00 */
[----:B0-----:R-:W-:-:S07]  /*0070*/  IMAD R5, R5, UR6, R0 ;  /* 0x0000000605057c24 */ /* 0x001fce000f8e0200 */
[----:B------:R-:W0:Y:S01]  /*0080*/  LDC.64 R16, c[0x3][0x10] ;  /* 0x00c00400ff107b82 */ /* 0x000e220000000a00 */
[----:B--2---:R-:W-:-:S07]  /*0090*/  IMAD.WIDE R2, R5, 0x4, R2 ;  /* 0x0000000405027825 */ /* 0x004fce00078e0202 */
[----:B------:R-:W2:Y:S01]  /*00a0*/  LDC.64 R18, c[0x3][0x18] ;  /* 0x00c00600ff127b82 */ /* 0x000ea20000000a00 */
[----:B-1----:R-:W4:Y:S07]  /*00b0*/  LDG.E R0, desc[UR4][R2.64] ;  /* 0x0000000402007981 */ /* 0x002f2e000c1e1900 */
[----:B------:R-:W4:Y:S08]  /*00c0*/  LDC.64 R4, c[0x3][RZ] ;  /* 0x00c00000ff047b82 */ /* 0x000f300000000a00 */
[----:B------:R-:W1:Y:S08]  /*00d0*/  LDC.64 R12, c[0x3][0x20] ;  /* 0x00c00800ff0c7b82 */ /* 0x000e700000000a00 */
[----:B------:R-:W5:Y:S08]  /*00e0*/  LDC.64 R14, c[0x3][0x28] ;  /* 0x00c00a00ff0e7b82 */ /* 0x000f700000000a00 */
[----:B------:R-:W5:Y:S08]  /*00f0*/  LDC.64 R10, c[0x3][0x30] ;  /* 0x00c00c00ff0a7b82 */ /* 0x000f700000000a00 */
[----:B------:R-:W5:Y:S01]  /*0100*/  LDC.64 R8, c[0x3][0x38] ;  /* 0x00c00e00ff087b82 */ /* 0x000f620000000a00 */
[----:B----4-:R-:W-:-:S07]  /*0110*/  IADD3 R0, PT, PT, R5, R0, R4 ;  /* 0x0000000005007210 */ /* 0x010fce0007ffe004 */
[----:B------:R-:W4:Y:S01]  /*0120*/  LDC.64 R4, c[0x3][0x48] ;  /* 0x00c01200ff047b82 */ /* 0x000f220000000a00 */
[----:B---3--:R-:W-:-:S04]  /*0130*/  IADD3 R0, PT, PT, R7, R0, R6 ;  /* 0x0000000007007210 */ /* 0x008fc80007ffe006 */
[----:B0-----:R-:W-:-:S03]  /*0140*/  IADD3 R0, PT, PT, R17, R0, R16 ;  /* 0x0000000011007210 */ /* 0x001fc60007ffe010 */
[----:B------:R-:W0:Y:S01]  /*0150*/  LDC.64 R6, c[0x3][0x40] ;  /* 0x00c01000ff067b82 */ /* 0x000e220000000a00 */
[----:B--2---:R-:W-:-:S04]  /*0160*/  IADD3 R0, PT, PT, R19, R0, R18 ;  /* 0x0000000013007210 */ /* 0x004fc80007ffe012 */
[----:B-1----:R-:W-:-:S03]  /*0170*/  IADD3 R0, PT, PT, R13, R0, R12 ;  /* 0x000000000d007210 */ /* 0x002fc60007ffe00c */
[----:B------:R-:W1:Y:S01]  /*0180*/  LDC.64 R12, c[0x3][0x50] ;  /* 0x00c01400ff0c7b82 */ /* 0x000e620000000a00 */
[----:B-----5:R-:W-:-:S04]  /*0190*/  IADD3 R0, PT, PT, R15, R0, R14 ;  /* 0x000000000f007210 */ /* 0x020fc80007ffe00e */
[----:B------:R-:W-:-:S03]  /*01a0*/  IADD3 R0, PT, PT, R11, R0, R10 ;  /* 0x000000000b007210 */ /* 0x000fc60007ffe00a */
[----:B------:R-:W2:Y:S01]  /*01b0*/  LDC.64 R14, c[0x3][0x58] ;  /* 0x00c01600ff0e7b82 */ /* 0x000ea20000000a00 */
[----:B------:R-:W-:-:S07]  /*01c0*/  IADD3 R0, PT, PT, R9, R0, R8 ;  /* 0x0000000009007210 */ /* 0x000fce0007ffe008 */
[----:B------:R-:W3:Y:S01]  /*01d0*/  LDC.64 R10, c[0x3][0x60] ;  /* 0x00c01800ff0a7b82 */ /* 0x000ee20000000a00 */
[----:B0-----:R-:W-:-:S04]  /*01e0*/  IADD3 R0, PT, PT, R7, R0, R6 ;  /* 0x0000000007007210 */ /* 0x001fc80007ffe006 */
[----:B----4-:R-:W-:-:S03]  /*01f0*/  IADD3 R0, PT, PT, R5, R0, R4 ;  /* 0x0000000005007210 */ /* 0x010fc60007ffe004 */
[----:B------:R-:W0:Y:S01]  /*0200*/  LDC.64 R8, c[0x3][0x68] ;  /* 0x00c01a00ff087b82 */ /* 0x000e220000000a00 */
[----:B-1----:R-:W-:-:S07]  /*0210*/  IADD3 R0, PT, PT, R13, R0, R12 ;  /* 0x000000000d007210 */ /* 0x002fce0007ffe00c */
[----:B------:R-:W1:Y:S01]  /*0220*/  LDC.64 R6, c[0x3][0x70] ;  /* 0x00c01c00ff067b82 */ /* 0x000e620000000a00 */
[----:B--2---:R-:W-:-:S07]  /*0230*/  IADD3 R0, PT, PT, R15, R0, R14 ;  /* 0x000000000f007210 */ /* 0x004fce0007ffe00e */
[----:B------:R-:W2:Y:S01]  /*0240*/  LDC.64 R4, c[0x3][0x78] ;  /* 0x00c01e00ff047b82 */ /* 0x000ea20000000a00 */
[----:B---3--:R-:W-:-:S07]  /*0250*/  IADD3 R0, PT, PT, R11, R0, R10 ;  /* 0x000000000b007210 */ /* 0x008fce0007ffe00a */
[----:B------:R-:W3:Y:S01]  /*0260*/  LDC.64 R12, c[0x3][0x80] ;  /* 0x00c02000ff0c7b82 */ /* 0x000ee20000000a00 */
[----:B0-----:R-:W-:-:S07]  /*0270*/  IADD3 R0, PT, PT, R9, R0, R8 ;  /* 0x0000000009007210 */ /* 0x001fce0007ffe008 */
        /* <DEDUP_REMOVED lines=65> */
[----:B-1----:R-:W-:-:S04]  /*0690*/  IADD3 R0, PT, PT, R13, R0, R12 ;  /* 0x000000000d007210 */ /* 0x002fc80007ffe00c */
[----:B--2---:R-:W-:-:S04]  /*06a0*/  IADD3 R0, PT, PT, R15, R0, R14 ;  /* 0x000000000f007210 */ /* 0x004fc80007ffe00e */
[----:B---3--:R-:W-:-:S04]  /*06b0*/  IADD3 R0, PT, PT, R11, R0, R10 ;  /* 0x000000000b007210 */ /* 0x008fc80007ffe00a */
[----:B0-----:R-:W-:-:S05]  /*06c0*/  IADD3 R5, PT, PT, R9, R0, R8 ;  /* 0x0000000009057210 */ /* 0x001fca0007ffe008 */
[----:B------:R-:W-:Y:S01]  /*06d0*/  STG.E desc[UR4][R2.64], R5 ;  /* 0x0000000502007986 */ /* 0x000fe2000c101904 */
[----:B------:R-:W-:Y:S05]  /*06e0*/  EXIT ;  /* 0x000000000000794d */ /* 0x000fea0003800000 */
.L_x_0:
[----:B------:R-:W-:-:S00]  /*06f0*/  BRA `(.L_x_0) ;  /* 0xfffffffc00fc7947 */ /* 0x000fc0000383ffff */
[----:B------:R-:W-:-:S00]  /*0700*/  NOP ;  /* 0x0000000000007918 */ /* 0x000fc00000000000 */
[----:B------:R-:W-:-:S00]  /*0710*/  NOP ;  /* 0x0000000000007918 */ /* 0x000fc00000000000 */
[----:B------:R-:W-:-:S00]  /*0720*/  NOP ;  /* 0x0000000000007918 */ /* 0x000fc00000000000 */
[----:B------:R-:W-:-:S00]  /*0730*/  NOP ;  /* 0x0000000000007918 */ /* 0x000fc00000000000 */
[----:B------:R-:W-:-:S00]  /*0740*/  NOP ;  /* 0x0000000000007918 */ /* 0x000fc00000000000 */
[----:B------:R-:W-:-:S00]  /*0750*/  NOP ;  /* 0x0000000000007918 */ /* 0x000fc00000000000 */
[----:B------:R-:W-:-:S00]  /*0760*/  NOP ;  /* 0x0000000000007918 */ /* 0x000fc00000000000 */
[----:B------:R-:W-:-:S00]  /*0770*/  NOP ;  /* 0x0000000000007918 */ /* 0x000fc00000000000 */
.L_x_1:


//--------------------- .nv.shared.reserved.0     --------------------------
	.section	.nv.shared.reserved.0,"aw",@nobits
	.weak		__nv_reservedSMEM_offset_0_alias
	.size		__nv_reservedSMEM_offset_0_alias, 0, 64
	.other		__nv_reservedSMEM_offset_0_alias,@"STO_CUDA_RESERVED_SHARED STV_DEFAULT"
__nv_reservedSMEM_offset_0_alias:
	.zero		0
	.zero		64


//--------------------- .nv.constant0._Z11test_kernelPi --------------------------
	.section	.nv.constant0._Z11test_kernelPi,"a",@progbits
	.sectionflags	@""
	.align	4
.nv.constant0._Z11test_kernelPi:
	.zero		904


//--------------------- SYMBOLS --------------------------

	.type		.nv.reservedSmem.offset0,@object
	.size		.nv.reservedSmem.offset0,0x4
